//
// Generated by NVIDIA NVVM Compiler
//
// Compiler Build ID: CL-36424714
// Cuda compilation tools, release 13.0, V13.0.88
// Based on NVVM 20.0.0
//

.version 9.0
.target sm_100
.address_size 64

	// .globl	default_function_kernel

.visible .entry default_function_kernel(
	.param .u64 .ptr .align 1 default_function_kernel_param_0,
	.param .u64 .ptr .align 1 default_function_kernel_param_1
)
{
	.reg .pred 	%p<4>;
	.reg .b32 	%r<13>;
	.reg .b32 	%f<60>;
	.reg .b64 	%rd<13>;

	ld.param.u64 	%rd7, [default_function_kernel_param_0];
	ld.param.u64 	%rd6, [default_function_kernel_param_1];
	cvta.to.global.u64 	%rd8, %rd7;
	add.s64 	%rd1, %rd8, 52;
	mov.b32 	%r10, 0;
	mov.f32 	%f59, 0f00000000;
$L__BB0_1:
	mul.wide.u32 	%rd9, %r10, 6552;
	add.s64 	%rd2, %rd1, %rd9;
	mov.b32 	%r11, 0;
$L__BB0_2:
	mul.wide.u32 	%rd10, %r11, 468;
	add.s64 	%rd12, %rd2, %rd10;
	mov.b32 	%r12, 0;
$L__BB0_3:
	ld.global.nc.f32 	%f7, [%rd12+-52];
	add.f32 	%f8, %f59, %f7;
	ld.global.nc.f32 	%f9, [%rd12+-48];
	add.f32 	%f10, %f8, %f9;
	ld.global.nc.f32 	%f11, [%rd12+-44];
	add.f32 	%f12, %f10, %f11;
	ld.global.nc.f32 	%f13, [%rd12+-40];
	add.f32 	%f14, %f12, %f13;
	ld.global.nc.f32 	%f15, [%rd12+-36];
	add.f32 	%f16, %f14, %f15;
	ld.global.nc.f32 	%f17, [%rd12+-32];
	add.f32 	%f18, %f16, %f17;
	ld.global.nc.f32 	%f19, [%rd12+-28];
	add.f32 	%f20, %f18, %f19;
	ld.global.nc.f32 	%f21, [%rd12+-24];
	add.f32 	%f22, %f20, %f21;
	ld.global.nc.f32 	%f23, [%rd12+-20];
	add.f32 	%f24, %f22, %f23;
	ld.global.nc.f32 	%f25, [%rd12+-16];
	add.f32 	%f26, %f24, %f25;
	ld.global.nc.f32 	%f27, [%rd12+-12];
	add.f32 	%f28, %f26, %f27;
	ld.global.nc.f32 	%f29, [%rd12+-8];
	add.f32 	%f30, %f28, %f29;
	ld.global.nc.f32 	%f31, [%rd12+-4];
	add.f32 	%f59, %f30, %f31;
	setp.eq.s32 	%p1, %r12, 8;
	@%p1 bra 	$L__BB0_5;
	ld.global.nc.f32 	%f32, [%rd12];
	add.f32 	%f33, %f59, %f32;
	ld.global.nc.f32 	%f34, [%rd12+4];
	add.f32 	%f35, %f33, %f34;
	ld.global.nc.f32 	%f36, [%rd12+8];
	add.f32 	%f37, %f35, %f36;
	ld.global.nc.f32 	%f38, [%rd12+12];
	add.f32 	%f39, %f37, %f38;
	ld.global.nc.f32 	%f40, [%rd12+16];
	add.f32 	%f41, %f39, %f40;
	ld.global.nc.f32 	%f42, [%rd12+20];
	add.f32 	%f43, %f41, %f42;
	ld.global.nc.f32 	%f44, [%rd12+24];
	add.f32 	%f45, %f43, %f44;
	ld.global.nc.f32 	%f46, [%rd12+28];
	add.f32 	%f47, %f45, %f46;
	ld.global.nc.f32 	%f48, [%rd12+32];
	add.f32 	%f49, %f47, %f48;
	ld.global.nc.f32 	%f50, [%rd12+36];
	add.f32 	%f51, %f49, %f50;
	ld.global.nc.f32 	%f52, [%rd12+40];
	add.f32 	%f53, %f51, %f52;
	ld.global.nc.f32 	%f54, [%rd12+44];
	add.f32 	%f55, %f53, %f54;
	ld.global.nc.f32 	%f56, [%rd12+48];
	add.f32 	%f59, %f55, %f56;
	add.s32 	%r12, %r12, 2;
	add.s64 	%rd12, %rd12, 104;
	bra.uni 	$L__BB0_3;
$L__BB0_5:
	add.s32 	%r11, %r11, 1;
	setp.ne.s32 	%p2, %r11, 14;
	@%p2 bra 	$L__BB0_2;
	add.s32 	%r10, %r10, 1;
	setp.ne.s32 	%p3, %r10, 13;
	@%p3 bra 	$L__BB0_1;
	cvta.to.global.u64 	%rd11, %rd6;
	st.global.f32 	[%rd11], %f59;
	ret;

}


// ===== COMPILED SASS (sm_100) =====

	.target	sm_100

	.elftype	@"ET_EXEC"


//--------------------- .note.nv.tkinfo           --------------------------
	.section	.note.nv.tkinfo,"",@"SHT_NOTE"
	.sectionflags	@"SHF_NOTE_NV_TKINFO"
	.tkinfo
        /*0018*/ 	.word	0x00000002
        /*0030*/ 	.string	""
        /*0030*/ 	.string	"ptxas"
        /*0030*/ 	.string	"Cuda compilation tools, release 13.0, V13.0.88"
        /*0030*/ 	.string	"Build cuda_13.0.r13.0/compiler.36424714_0"
        /*0030*/ 	.string	"-arch sm_100 -m 64 "



//--------------------- .note.nv.cuinfo           --------------------------
	.section	.note.nv.cuinfo,"",@"SHT_NOTE"
	.sectionflags	@"SHF_NOTE_NV_CUINFO"
        /*0018*/ 	.short	0x0002
        /*001a*/ 	.short	0x0064
        /*001c*/ 	.short	0x0082
	.zero		2


//--------------------- .nv.info                  --------------------------
	.section	.nv.info,"",@"SHT_CUDA_INFO"
	.align	4


	//----- nvinfo : EIATTR_REGCOUNT
	.align		4
        /*0000*/ 	.byte	0x04, 0x2f
        /*0002*/ 	.short	(.L_1 - .L_0)
	.align		4
.L_0:
        /*0004*/ 	.word	index@(default_function_kernel)
        /*0008*/ 	.word	0x0000001e


	//----- nvinfo : EIATTR_FRAME_SIZE
	.align		4
.L_1:
        /*000c*/ 	.byte	0x04, 0x11
        /*000e*/ 	.short	(.L_3 - .L_2)
	.align		4
.L_2:
        /*0010*/ 	.word	index@(default_function_kernel)
        /*0014*/ 	.word	0x00000000


	//----- nvinfo : EIATTR_MIN_STACK_SIZE
	.align		4
.L_3:
        /*0018*/ 	.byte	0x04, 0x12
        /*001a*/ 	.short	(.L_5 - .L_4)
	.align		4
.L_4:
        /*001c*/ 	.word	index@(default_function_kernel)
        /*0020*/ 	.word	0x00000000
.L_5:


//--------------------- .nv.compat                --------------------------
	.section	.nv.compat,"",@"SHT_CUDA_COMPAT_INFO"
	.align	4
        /*0000*/ 	.byte	0x02, 0x09, 0x00, 0x00, 0x02, 0x02, 0x01, 0x00, 0x02, 0x05, 0x05, 0x00, 0x03, 0x07, 0x01, 0x01
        /*0010*/ 	.byte	0x02, 0x03, 0x00, 0x00, 0x02, 0x06, 0x01, 0x00, 0x04, 0x0b, 0x08, 0x00, 0x09, 0x00, 0x00, 0x00
        /*0020*/ 	.byte	0x00, 0x00, 0x00, 0x00


//--------------------- .nv.info.default_function_kernel --------------------------
	.section	.nv.info.default_function_kernel,"",@"SHT_CUDA_INFO"
	.sectionflags	@""
	.align	4


	//----- nvinfo : EIATTR_CUDA_API_VERSION
	.align		4
        /*0000*/ 	.byte	0x04, 0x37
        /*0002*/ 	.short	(.L_7 - .L_6)
.L_6:
        /*0004*/ 	.word	0x00000082


	//----- nvinfo : EIATTR_KPARAM_INFO
	.align		4
.L_7:
        /*0008*/ 	.byte	0x04, 0x17
        /*000a*/ 	.short	(.L_9 - .L_8)
.L_8:
        /*000c*/ 	.word	0x00000000
        /*0010*/ 	.short	0x0001
        /*0012*/ 	.short	0x0008
        /*0014*/ 	.byte	0x00, 0xf5, 0x21, 0x00


	//----- nvinfo : EIATTR_KPARAM_INFO
	.align		4
.L_9:
        /*0018*/ 	.byte	0x04, 0x17
        /*001a*/ 	.short	(.L_11 - .L_10)
.L_10:
        /*001c*/ 	.word	0x00000000
        /*0020*/ 	.short	0x0000
        /*0022*/ 	.short	0x0000
        /*0024*/ 	.byte	0x00, 0xf5, 0x21, 0x00


	//----- nvinfo : EIATTR_SPARSE_MMA_MASK
	.align		4
.L_11:
        /*0028*/ 	.byte	0x03, 0x50
        /*002a*/ 	.short	0x0000


	//----- nvinfo : EIATTR_MAXREG_COUNT
	.align		4
        /*002c*/ 	.byte	0x03, 0x1b
        /*002e*/ 	.short	0x00ff


	//----- nvinfo : EIATTR_MERCURY_ISA_VERSION
	.align		4
        /*0030*/ 	.byte	0x03, 0x5f
        /*0032*/ 	.short	0x0101


	//----- nvinfo : EIATTR_VRC_CTA_INIT_COUNT
	.align		4
        /*0034*/ 	.byte	0x02, 0x4a
	.zero		1
	.zero		1


	//----- nvinfo : EIATTR_EXIT_INSTR_OFFSETS
	.align		4
        /*0038*/ 	.byte	0x04, 0x1c
        /*003a*/ 	.short	(.L_13 - .L_12)


	//   ....[0]....
.L_12:
        /*003c*/ 	.word	0x00000fe0


	//----- nvinfo : EIATTR_CBANK_PARAM_SIZE
	.align		4
.L_13:
        /*0040*/ 	.byte	0x03, 0x19
        /*0042*/ 	.short	0x0010


	//----- nvinfo : EIATTR_PARAM_CBANK
	.align		4
        /*0044*/ 	.byte	0x04, 0x0a
        /*0046*/ 	.short	(.L_15 - .L_14)
	.align		4
.L_14:
        /*0048*/ 	.word	index@(.nv.constant0.default_function_kernel)
        /*004c*/ 	.short	0x0380
        /*004e*/ 	.short	0x0010


	//----- nvinfo : EIATTR_SW_WAR
	.align		4
.L_15:
        /*0050*/ 	.byte	0x04, 0x36
        /*0052*/ 	.short	(.L_17 - .L_16)
.L_16:
        /*0054*/ 	.word	0x00000008
.L_17:


//--------------------- .nv.callgraph             --------------------------
	.section	.nv.callgraph,"",@"SHT_CUDA_CALLGRAPH"
	.align	4
	.sectionentsize	8
	.align		4
        /*0000*/ 	.word	0x00000000
	.align		4
        /*0004*/ 	.word	0xffffffff
	.align		4
        /*0008*/ 	.word	0x00000000
	.align		4
        /*000c*/ 	.word	0xfffffffe
	.align		4
        /*0010*/ 	.word	0x00000000
	.align		4
        /*0014*/ 	.word	0xfffffffd
	.align		4
        /*0018*/ 	.word	0x00000000
	.align		4
        /*001c*/ 	.word	0xfffffffc


//--------------------- .text.default_function_kernel --------------------------
	.section	.text.default_function_kernel,"ax",@progbits
	.align	128
        .global         default_function_kernel
        .type           default_function_kernel,@function
        .size           default_function_kernel,(.L_x_3 - default_function_kernel)
        .other          default_function_kernel,@"STO_CUDA_ENTRY STV_DEFAULT"
default_function_kernel:
.text.default_function_kernel:
[----:B------:R-:W-:Y:S01]  /*0000*/  LDC R1, c[0x0][0x37c] ;  /* 0x0000df00ff017b82 */ /* 0x000fe20000000800 */
[----:B------:R-:W0:Y:S01]  /*0010*/  LDCU.64 UR4, c[0x0][0x380] ;  /* 0x00007000ff0477ac */ /* 0x000e220008000a00 */
[----:B------:R-:W-:Y:S01]  /*0020*/  HFMA2 R0, -RZ, RZ, 0, 0 ;  /* 0x00000000ff007431 */ /* 0x000fe200000001ff */
[----:B------:R-:W-:Y:S01]  /*0030*/  MOV R6, RZ ;  /* 0x000000ff00067202 */ /* 0x000fe20000000f00 */
[----:B------:R-:W1:Y:S01]  /*0040*/  LDCU.64 UR6, c[0x0][0x358] ;  /* 0x00006b00ff0677ac */ /* 0x000e620008000a00 */
[----:B0-----:R-:W-:-:S04]  /*0050*/  UIADD3 UR4, UP0, UPT, UR4, 0x34, URZ ;  /* 0x0000003404047890 */ /* 0x001fc8000ff1e0ff */
[----:B-1----:R-:W-:-:S12]  /*0060*/  UIADD3.X UR5, UPT, UPT, URZ, UR5, URZ, UP0, !UPT ;  /* 0x00000005ff057290 */ /* 0x002fd800087fe4ff */
.L_x_1:
[----:B------:R-:W-:Y:S02]  /*0070*/  MOV R2, UR4 ;  /* 0x0000000400027c02 */ /* 0x000fe40008000f00 */
[----:B------:R-:W-:Y:S02]  /*0080*/  MOV R3, UR5 ;  /* 0x0000000500037c02 */ /* 0x000fe40008000f00 */
[----:B------:R-:W-:Y:S01]  /*0090*/  MOV R9, RZ ;  /* 0x000000ff00097202 */ /* 0x000fe20000000f00 */
[C---:B------:R-:W-:Y:S01]  /*00a0*/  IMAD.WIDE.U32 R2, R0.reuse, 0x1998, R2 ;  /* 0x0000199800027825 */ /* 0x040fe200078e0002 */
[----:B------:R-:W-:-:S04]  /*00b0*/  IADD3 R0, PT, PT, R0, 0x1, RZ ;  /* 0x0000000100007810 */ /* 0x000fc80007ffe0ff */
[----:B------:R-:W-:-:S13]  /*00c0*/  ISETP.NE.AND P1, PT, R0, 0xd, PT ;  /* 0x0000000d0000780c */ /* 0x000fda0003f25270 */
.L_x_0:
[----:B------:R-:W-:-:S05]  /*00d0*/  IMAD.WIDE.U32 R4, R9, 0x1d4, R2 ;  /* 0x000001d409047825 */ /* 0x000fca00078e0002 */
[----:B------:R-:W2:Y:S04]  /*00e0*/  LDG.E.CONSTANT R11, desc[UR6][R4.64+-0x34] ;  /* 0xffffcc06040b7981 */ /* 0x000ea8000c1e9900 */
[----:B------:R-:W3:Y:S04]  /*00f0*/  LDG.E.CONSTANT R27, desc[UR6][R4.64+-0x30] ;  /* 0xffffd006041b7981 */ /* 0x000ee8000c1e9900 */
[----:B------:R-:W4:Y:S04]  /*0100*/  LDG.E.CONSTANT R8, desc[UR6][R4.64+-0x2c] ;  /* 0xffffd40604087981 */ /* 0x000f28000c1e9900 */
[----:B------:R-:W5:Y:S04]  /*0110*/  LDG.E.CONSTANT R26, desc[UR6][R4.64+-0x28] ;  /* 0xffffd806041a7981 */ /* 0x000f68000c1e9900 */
        /* <DEDUP_REMOVED lines=15> */
[----:B------:R-:W5:Y:S01]  /*0210*/  LDG.E.CONSTANT R10, desc[UR6][R4.64+0x1c] ;  /* 0x00001c06040a7981 */ /* 0x000f62000c1e9900 */
[----:B--2---:R-:W-:-:S03]  /*0220*/  FADD R6, R11, R6 ;  /* 0x000000060b067221 */ /* 0x004fc60000000000 */
[----:B------:R-:W2:Y:S01]  /*0230*/  LDG.E.CONSTANT R11, desc[UR6][R4.64+0x18] ;  /* 0x00001806040b7981 */ /* 0x000ea2000c1e9900 */
[----:B---3--:R-:W-:-:S03]  /*0240*/  FADD R27, R6, R27 ;  /* 0x0000001b061b7221 */ /* 0x008fc60000000000 */
[----:B------:R-:W3:Y:S01]  /*0250*/  LDG.E.CONSTANT R6, desc[UR6][R4.64+0x24] ;  /* 0x0000240604067981 */ /* 0x000ee2000c1e9900 */
[----:B----4-:R-:W-:-:S03]  /*0260*/  FADD R27, R27, R8 ;  /* 0x000000081b1b7221 */ /* 0x010fc60000000000 */
[----:B------:R-:W4:Y:S01]  /*0270*/  LDG.E.CONSTANT R8, desc[UR6][R4.64+0x20] ;  /* 0x0000200604087981 */ /* 0x000f22000c1e9900 */
[----:B-----5:R-:W-:-:S04]  /*0280*/  FADD R26, R27, R26 ;  /* 0x0000001a1b1a7221 */ /* 0x020fc80000000000 */
[----:B------:R-:W-:Y:S02]  /*0290*/  FADD R26, R26, R7 ;  /* 0x000000071a1a7221 */ /* 0x000fe40000000000 */
[----:B------:R-:W5:Y:S02]  /*02a0*/  LDG.E.CONSTANT R7, desc[UR6][R4.64+0x28] ;  /* 0x0000280604077981 */ /* 0x000f64000c1e9900 */
[----:B------:R-:W-:Y:S02]  /*02b0*/  FADD R27, R26, R19 ;  /* 0x000000131a1b7221 */ /* 0x000fe40000000000 */
[----:B------:R-:W5:Y:S02]  /*02c0*/  LDG.E.CONSTANT R19, desc[UR6][R4.64+0x2c] ;  /* 0x00002c0604137981 */ /* 0x000f64000c1e9900 */
[----:B------:R-:W-:Y:S02]  /*02d0*/  FADD R26, R27, R18 ;  /* 0x000000121b1a7221 */ /* 0x000fe40000000000 */
[----:B------:R-:W5:Y:S02]  /*02e0*/  LDG.E.CONSTANT R18, desc[UR6][R4.64+0x30] ;  /* 0x0000300604127981 */ /* 0x000f64000c1e9900 */
[----:B------:R-:W-:-:S02]  /*02f0*/  FADD R26, R26, R17 ;  /* 0x000000111a1a7221 */ /* 0x000fc40000000000 */
        /* <DEDUP_REMOVED lines=23> */
[----:B--2---:R-:W-:-:S02]  /*0470*/  FADD R27, R26, R11 ;  /* 0x0000000b1a1b7221 */ /* 0x004fc40000000000 */
[----:B------:R-:W2:Y:S02]  /*0480*/  LDG.E.CONSTANT R11, desc[UR6][R4.64+0x64] ;  /* 0x00006406040b7981 */ /* 0x000ea4000c1e9900 */
[----:B------:R-:W-:Y:S02]  /*0490*/  FADD R27, R27, R10 ;  /* 0x0000000a1b1b7221 */ /* 0x000fe40000000000 */
[----:B------:R-:W2:Y:S02]  /*04a0*/  LDG.E.CONSTANT R10, desc[UR6][R4.64+0x68] ;  /* 0x00006806040a7981 */ /* 0x000ea4000c1e9900 */
[----:B----4-:R-:W-:Y:S02]  /*04b0*/  FADD R27, R27, R8 ;  /* 0x000000081b1b7221 */ /* 0x010fe40000000000 */
[----:B------:R-:W4:Y:S02]  /*04c0*/  LDG.E.CONSTANT R8, desc[UR6][R4.64+0x6c] ;  /* 0x00006c0604087981 */ /* 0x000f24000c1e9900 */
[----:B---3--:R-:W-:-:S02]  /*04d0*/  FADD R26, R27, R6 ;  /* 0x000000061b1a7221 */ /* 0x008fc40000000000 */
[----:B------:R-:W3:Y:S02]  /*04e0*/  LDG.E.CONSTANT R6, desc[UR6][R4.64+0x70] ;  /* 0x0000700604067981 */ /* 0x000ee4000c1e9900 */
[----:B-----5:R-:W-:Y:S02]  /*04f0*/  FADD R26, R26, R7 ;  /* 0x000000071a1a7221 */ /* 0x020fe40000000000 */
        /* <DEDUP_REMOVED lines=29> */
[----:B--2---:R-:W-:Y:S02]  /*06d0*/  FADD R27, R26, R11 ;  /* 0x0000000b1a1b7221 */ /* 0x004fe40000000000 */
[----:B------:R-:W2:Y:S02]  /*06e0*/  LDG.E.CONSTANT R11, desc[UR6][R4.64+0xb0] ;  /* 0x0000b006040b7981 */ /* 0x000ea4000c1e9900 */
[----:B------:R-:W-:Y:S02]  /*06f0*/  FADD R27, R27, R10 ;  /* 0x0000000a1b1b7221 */ /* 0x000fe40000000000 */
[----:B------:R-:W2:Y:S02]  /*0700*/  LDG.E.CONSTANT R10, desc[UR6][R4.64+0xb4] ;  /* 0x0000b406040a7981 */ /* 0x000ea4000c1e9900 */
[----:B----4-:R-:W-:-:S02]  /*0710*/  FADD R27, R27, R8 ;  /* 0x000000081b1b7221 */ /* 0x010fc40000000000 */
[----:B------:R-:W4:Y:S02]  /*0720*/  LDG.E.CONSTANT R8, desc[UR6][R4.64+0xb8] ;  /* 0x0000b80604087981 */ /* 0x000f24000c1e9900 */
[----:B---3--:R-:W-:Y:S02]  /*0730*/  FADD R26, R27, R6 ;  /* 0x000000061b1a7221 */ /* 0x008fe40000000000 */
[----:B------:R-:W3:Y:S02]  /*0740*/  LDG.E.CONSTANT R6, desc[UR6][R4.64+0xbc] ;  /* 0x0000bc0604067981 */ /* 0x000ee4000c1e9900 */
[----:B-----5:R-:W-:Y:S02]  /*0750*/  FADD R26, R26, R7 ;  /* 0x000000071a1a7221 */ /* 0x020fe40000000000 */
        /* <DEDUP_REMOVED lines=29> */
[----:B--2---:R-:W-:Y:S02]  /*0930*/  FADD R27, R26, R11 ;  /* 0x0000000b1a1b7221 */ /* 0x004fe40000000000 */
[----:B------:R-:W2:Y:S02]  /*0940*/  LDG.E.CONSTANT R11, desc[UR6][R4.64+0xfc] ;  /* 0x0000fc06040b7981 */ /* 0x000ea4000c1e9900 */
[----:B------:R-:W-:-:S02]  /*0950*/  FADD R27, R27, R10 ;  /* 0x0000000a1b1b7221 */ /* 0x000fc40000000000 */
[----:B------:R-:W2:Y:S02]  /*0960*/  LDG.E.CONSTANT R10, desc[UR6][R4.64+0x100] ;  /* 0x00010006040a7981 */ /* 0x000ea4000c1e9900 */
[----:B----4-:R-:W-:Y:S02]  /*0970*/  FADD R27, R27, R8 ;  /* 0x000000081b1b7221 */ /* 0x010fe40000000000 */
[----:B------:R-:W4:Y:S02]  /*0980*/  LDG.E.CONSTANT R8, desc[UR6][R4.64+0x104] ;  /* 0x0001040604087981 */ /* 0x000f24000c1e9900 */
[----:B---3--:R-:W-:Y:S02]  /*0990*/  FADD R26, R27, R6 ;  /* 0x000000061b1a7221 */ /* 0x008fe40000000000 */
[----:B------:R-:W3:Y:S02]  /*09a0*/  LDG.E.CONSTANT R6, desc[UR6][R4.64+0x108] ;  /* 0x0001080604067981 */ /* 0x000ee4000c1e9900 */
[----:B-----5:R-:W-:-:S02]  /*09b0*/  FADD R26, R26, R7 ;  /* 0x000000071a1a7221 */ /* 0x020fc40000000000 */
        /* <DEDUP_REMOVED lines=70> */
[----:B------:R-:W2:Y:S04]  /*0e20*/  LDG.E.CONSTANT R10, desc[UR6][R4.64+0x198] ;  /* 0x00019806040a7981 */ /* 0x000ea8000c1e9900 */
[----:B------:R-:W2:Y:S01]  /*0e30*/  LDG.E.CONSTANT R26, desc[UR6][R4.64+0x19c] ;  /* 0x00019c06041a7981 */ /* 0x000ea2000c1e9900 */
[----:B----4-:R-:W-:-:S04]  /*0e40*/  FADD R27, R27, R8 ;  /* 0x000000081b1b7221 */ /* 0x010fc80000000000 */
[----:B---3--:R-:W-:-:S04]  /*0e50*/  FADD R6, R27, R6 ;  /* 0x000000061b067221 */ /* 0x008fc80000000000 */
[----:B-----5:R-:W-:-:S04]  /*0e60*/  FADD R6, R6, R7 ;  /* 0x0000000706067221 */ /* 0x020fc80000000000 */
[----:B------:R-:W-:-:S04]  /*0e70*/  FADD R19, R6, R19 ;  /* 0x0000001306137221 */ /* 0x000fc80000000000 */
        /* <DEDUP_REMOVED lines=9> */
[----:B------:R-:W-:Y:S01]  /*0f10*/  FADD R15, R16, R15 ;  /* 0x0000000f100f7221 */ /* 0x000fe20000000000 */
[----:B------:R-:W-:-:S03]  /*0f20*/  IADD3 R9, PT, PT, R9, 0x1, RZ ;  /* 0x0000000109097810 */ /* 0x000fc60007ffe0ff */
[----:B------:R-:W-:Y:S01]  /*0f30*/  FADD R14, R15, R14 ;  /* 0x0000000e0f0e7221 */ /* 0x000fe20000000000 */
[----:B------:R-:W-:-:S03]  /*0f40*/  ISETP.NE.AND P0, PT, R9, 0xe, PT ;  /* 0x0000000e0900780c */ /* 0x000fc60003f05270 */
[----:B------:R-:W-:-:S04]  /*0f50*/  FADD R13, R14, R13 ;  /* 0x0000000d0e0d7221 */ /* 0x000fc80000000000 */
[----:B------:R-:W-:-:S04]  /*0f60*/  FADD R12, R13, R12 ;  /* 0x0000000c0d0c7221 */ /* 0x000fc80000000000 */
[----:B--2---:R-:W-:-:S04]  /*0f70*/  FADD R11, R12, R11 ;  /* 0x0000000b0c0b7221 */ /* 0x004fc80000000000 */
[----:B------:R-:W-:-:S04]  /*0f80*/  FADD R11, R11, R10 ;  /* 0x0000000a0b0b7221 */ /* 0x000fc80000000000 */
[----:B------:R-:W-:Y:S01]  /*0f90*/  FADD R6, R11, R26 ;  /* 0x0000001a0b067221 */ /* 0x000fe20000000000 */
[----:B------:R-:W-:Y:S06]  /*0fa0*/  @P0 BRA `(.L_x_0) ;  /* 0xfffffff000480947 */ /* 0x000fec000383ffff */
[----:B------:R-:W-:Y:S05]  /*0fb0*/  @P1 BRA `(.L_x_1) ;  /* 0xfffffff0002c1947 */ /* 0x000fea000383ffff */
[----:B------:R-:W0:Y:S02]  /*0fc0*/  LDC.64 R2, c[0x0][0x388] ;  /* 0x0000e200ff027b82 */ /* 0x000e240000000a00 */
[----:B0-----:R-:W-:Y:S01]  /*0fd0*/  STG.E desc[UR6][R2.64], R6 ;  /* 0x0000000602007986 */ /* 0x001fe2000c101906 */
[----:B------:R-:W-:Y:S05]  /*0fe0*/  EXIT ;  /* 0x000000000000794d */ /* 0x000fea0003800000 */
.L_x_2:
[----:B------:R-:W-:-:S00]  /*0ff0*/  BRA `(.L_x_2) ;  /* 0xfffffffc00fc7947 */ /* 0x000fc0000383ffff */
[----:B------:R-:W-:-:S00]  /*1000*/  NOP ;  /* 0x0000000000007918 */ /* 0x000fc00000000000 */
[----:B------:R-:W-:-:S00]  /*1010*/  NOP ;  /* 0x0000000000007918 */ /* 0x000fc00000000000 */
[----:B------:R-:W-:-:S00]  /*1020*/  NOP ;  /* 0x0000000000007918 */ /* 0x000fc00000000000 */
[----:B------:R-:W-:-:S00]  /*1030*/  NOP ;  /* 0x0000000000007918 */ /* 0x000fc00000000000 */
[----:B------:R-:W-:-:S00]  /*1040*/  NOP ;  /* 0x0000000000007918 */ /* 0x000fc00000000000 */
[----:B------:R-:W-:-:S00]  /*1050*/  NOP ;  /* 0x0000000000007918 */ /* 0x000fc00000000000 */
[----:B------:R-:W-:-:S00]  /*1060*/  NOP ;  /* 0x0000000000007918 */ /* 0x000fc00000000000 */
[----:B------:R-:W-:-:S00]  /*1070*/  NOP ;  /* 0x0000000000007918 */ /* 0x000fc00000000000 */
.L_x_3:


//--------------------- .nv.shared.reserved.0     --------------------------
	.section	.nv.shared.reserved.0,"aw",@nobits
	.weak		__nv_reservedSMEM_offset_0_alias
	.size		__nv_reservedSMEM_offset_0_alias, 0, 64
	.other		__nv_reservedSMEM_offset_0_alias,@"STO_CUDA_RESERVED_SHARED STV_DEFAULT"
__nv_reservedSMEM_offset_0_alias:
	.zero		0
	.zero		64


//--------------------- .nv.constant0.default_function_kernel --------------------------
	.section	.nv.constant0.default_function_kernel,"a",@progbits
	.sectionflags	@""
	.align	4
.nv.constant0.default_function_kernel:
	.zero		912


//--------------------- SYMBOLS --------------------------

	.type		.nv.reservedSmem.offset0,@object
	.size		.nv.reservedSmem.offset0,0x4
